//
// Generated by NVIDIA NVVM Compiler
//
// Compiler Build ID: CL-36424714
// Cuda compilation tools, release 13.0, V13.0.88
// Based on NVVM 20.0.0
//

.version 9.0
.target sm_100
.address_size 64

	// .globl	_Z28matrix_multiplication_kernelPKfS0_Pfiii

.visible .entry _Z28matrix_multiplication_kernelPKfS0_Pfiii(
	.param .u64 .ptr .align 1 _Z28matrix_multiplication_kernelPKfS0_Pfiii_param_0,
	.param .u64 .ptr .align 1 _Z28matrix_multiplication_kernelPKfS0_Pfiii_param_1,
	.param .u64 .ptr .align 1 _Z28matrix_multiplication_kernelPKfS0_Pfiii_param_2,
	.param .u32 _Z28matrix_multiplication_kernelPKfS0_Pfiii_param_3,
	.param .u32 _Z28matrix_multiplication_kernelPKfS0_Pfiii_param_4,
	.param .u32 _Z28matrix_multiplication_kernelPKfS0_Pfiii_param_5
)
{
	.reg .pred 	%p<13>;
	.reg .b32 	%r<43>;
	.reg .b32 	%f<68>;
	.reg .b64 	%rd<53>;

	ld.param.u64 	%rd7, [_Z28matrix_multiplication_kernelPKfS0_Pfiii_param_0];
	ld.param.u64 	%rd8, [_Z28matrix_multiplication_kernelPKfS0_Pfiii_param_1];
	ld.param.u64 	%rd6, [_Z28matrix_multiplication_kernelPKfS0_Pfiii_param_2];
	ld.param.u32 	%r20, [_Z28matrix_multiplication_kernelPKfS0_Pfiii_param_3];
	ld.param.u32 	%r18, [_Z28matrix_multiplication_kernelPKfS0_Pfiii_param_4];
	ld.param.u32 	%r19, [_Z28matrix_multiplication_kernelPKfS0_Pfiii_param_5];
	cvta.to.global.u64 	%rd1, %rd8;
	cvta.to.global.u64 	%rd2, %rd7;
	mov.u32 	%r22, %tid.x;
	mov.u32 	%r23, %ctaid.x;
	mov.u32 	%r24, %ntid.x;
	mad.lo.s32 	%r1, %r23, %r24, %r22;
	mov.u32 	%r25, %tid.y;
	mov.u32 	%r26, %ctaid.y;
	mov.u32 	%r27, %ntid.y;
	mad.lo.s32 	%r28, %r26, %r27, %r25;
	setp.ge.s32 	%p1, %r1, %r19;
	setp.ge.s32 	%p2, %r28, %r20;
	or.pred  	%p3, %p1, %p2;
	@%p3 bra 	$L__BB0_14;
	setp.lt.s32 	%p4, %r18, 1;
	mov.f32 	%f67, 0f00000000;
	@%p4 bra 	$L__BB0_13;
	mul.lo.s32 	%r3, %r18, %r28;
	and.b32  	%r4, %r18, 7;
	setp.lt.u32 	%p5, %r18, 8;
	mov.f32 	%f67, 0f00000000;
	mov.b32 	%r41, 0;
	@%p5 bra 	$L__BB0_5;
	and.b32  	%r41, %r18, 2147483640;
	neg.s32 	%r39, %r41;
	shl.b32 	%r7, %r19, 3;
	mul.wide.u32 	%rd9, %r3, 4;
	add.s64 	%rd10, %rd9, %rd2;
	add.s64 	%rd52, %rd10, 16;
	mov.f32 	%f67, 0f00000000;
	mul.wide.s32 	%rd13, %r19, 4;
	mov.u32 	%r38, %r1;
$L__BB0_4:
	.pragma "nounroll";
	ld.global.f32 	%f17, [%rd52+-16];
	mul.wide.s32 	%rd11, %r38, 4;
	add.s64 	%rd12, %rd1, %rd11;
	ld.global.f32 	%f18, [%rd12];
	fma.rn.f32 	%f19, %f17, %f18, %f67;
	ld.global.f32 	%f20, [%rd52+-12];
	add.s64 	%rd14, %rd12, %rd13;
	ld.global.f32 	%f21, [%rd14];
	fma.rn.f32 	%f22, %f20, %f21, %f19;
	ld.global.f32 	%f23, [%rd52+-8];
	add.s64 	%rd15, %rd14, %rd13;
	ld.global.f32 	%f24, [%rd15];
	fma.rn.f32 	%f25, %f23, %f24, %f22;
	ld.global.f32 	%f26, [%rd52+-4];
	add.s64 	%rd16, %rd15, %rd13;
	ld.global.f32 	%f27, [%rd16];
	fma.rn.f32 	%f28, %f26, %f27, %f25;
	ld.global.f32 	%f29, [%rd52];
	add.s64 	%rd17, %rd16, %rd13;
	ld.global.f32 	%f30, [%rd17];
	fma.rn.f32 	%f31, %f29, %f30, %f28;
	ld.global.f32 	%f32, [%rd52+4];
	add.s64 	%rd18, %rd17, %rd13;
	ld.global.f32 	%f33, [%rd18];
	fma.rn.f32 	%f34, %f32, %f33, %f31;
	ld.global.f32 	%f35, [%rd52+8];
	add.s64 	%rd19, %rd18, %rd13;
	ld.global.f32 	%f36, [%rd19];
	fma.rn.f32 	%f37, %f35, %f36, %f34;
	ld.global.f32 	%f38, [%rd52+12];
	add.s64 	%rd20, %rd19, %rd13;
	ld.global.f32 	%f39, [%rd20];
	fma.rn.f32 	%f67, %f38, %f39, %f37;
	add.s32 	%r39, %r39, 8;
	add.s32 	%r38, %r38, %r7;
	add.s64 	%rd52, %rd52, 32;
	setp.ne.s32 	%p6, %r39, 0;
	@%p6 bra 	$L__BB0_4;
$L__BB0_5:
	setp.eq.s32 	%p7, %r4, 0;
	@%p7 bra 	$L__BB0_13;
	and.b32  	%r13, %r18, 3;
	setp.lt.u32 	%p8, %r4, 4;
	@%p8 bra 	$L__BB0_8;
	add.s32 	%r30, %r41, %r3;
	mul.wide.u32 	%rd21, %r30, 4;
	add.s64 	%rd22, %rd2, %rd21;
	ld.global.f32 	%f41, [%rd22];
	mad.lo.s32 	%r31, %r41, %r19, %r1;
	mul.wide.s32 	%rd23, %r31, 4;
	add.s64 	%rd24, %rd1, %rd23;
	ld.global.f32 	%f42, [%rd24];
	fma.rn.f32 	%f43, %f41, %f42, %f67;
	cvt.u64.u32 	%rd25, %r3;
	cvt.u64.u32 	%rd26, %r41;
	add.s64 	%rd27, %rd26, %rd25;
	shl.b64 	%rd28, %rd27, 2;
	add.s64 	%rd29, %rd2, %rd28;
	ld.global.f32 	%f44, [%rd29+4];
	mul.wide.s32 	%rd30, %r19, 4;
	add.s64 	%rd31, %rd24, %rd30;
	ld.global.f32 	%f45, [%rd31];
	fma.rn.f32 	%f46, %f44, %f45, %f43;
	ld.global.f32 	%f47, [%rd29+8];
	add.s64 	%rd32, %rd31, %rd30;
	ld.global.f32 	%f48, [%rd32];
	fma.rn.f32 	%f49, %f47, %f48, %f46;
	ld.global.f32 	%f50, [%rd29+12];
	add.s64 	%rd33, %rd32, %rd30;
	ld.global.f32 	%f51, [%rd33];
	fma.rn.f32 	%f67, %f50, %f51, %f49;
	add.s32 	%r41, %r41, 4;
$L__BB0_8:
	setp.eq.s32 	%p9, %r13, 0;
	@%p9 bra 	$L__BB0_13;
	setp.eq.s32 	%p10, %r13, 1;
	@%p10 bra 	$L__BB0_11;
	add.s32 	%r32, %r41, %r3;
	mul.wide.u32 	%rd34, %r32, 4;
	add.s64 	%rd35, %rd2, %rd34;
	ld.global.f32 	%f53, [%rd35];
	mad.lo.s32 	%r33, %r41, %r19, %r1;
	mul.wide.s32 	%rd36, %r33, 4;
	add.s64 	%rd37, %rd1, %rd36;
	ld.global.f32 	%f54, [%rd37];
	fma.rn.f32 	%f55, %f53, %f54, %f67;
	cvt.u64.u32 	%rd38, %r3;
	cvt.u64.u32 	%rd39, %r41;
	add.s64 	%rd40, %rd39, %rd38;
	shl.b64 	%rd41, %rd40, 2;
	add.s64 	%rd42, %rd2, %rd41;
	ld.global.f32 	%f56, [%rd42+4];
	mul.wide.s32 	%rd43, %r19, 4;
	add.s64 	%rd44, %rd37, %rd43;
	ld.global.f32 	%f57, [%rd44];
	fma.rn.f32 	%f67, %f56, %f57, %f55;
	add.s32 	%r41, %r41, 2;
$L__BB0_11:
	and.b32  	%r34, %r18, 1;
	setp.eq.b32 	%p11, %r34, 1;
	not.pred 	%p12, %p11;
	@%p12 bra 	$L__BB0_13;
	add.s32 	%r35, %r41, %r3;
	mul.wide.u32 	%rd45, %r35, 4;
	add.s64 	%rd46, %rd2, %rd45;
	ld.global.f32 	%f58, [%rd46];
	mad.lo.s32 	%r36, %r41, %r19, %r1;
	mul.wide.s32 	%rd47, %r36, 4;
	add.s64 	%rd48, %rd1, %rd47;
	ld.global.f32 	%f59, [%rd48];
	fma.rn.f32 	%f67, %f58, %f59, %f67;
$L__BB0_13:
	mad.lo.s32 	%r37, %r19, %r28, %r1;
	cvta.to.global.u64 	%rd49, %rd6;
	mul.wide.s32 	%rd50, %r37, 4;
	add.s64 	%rd51, %rd49, %rd50;
	st.global.f32 	[%rd51], %f67;
$L__BB0_14:
	ret;

}


// ===== COMPILED SASS (sm_100) =====

	.target	sm_100

	.elftype	@"ET_EXEC"


//--------------------- .note.nv.tkinfo           --------------------------
	.section	.note.nv.tkinfo,"",@"SHT_NOTE"
	.sectionflags	@"SHF_NOTE_NV_TKINFO"
	.tkinfo
        /*0018*/ 	.word	0x00000002
        /*0030*/ 	.string	""
        /*0030*/ 	.string	"ptxas"
        /*0030*/ 	.string	"Cuda compilation tools, release 13.0, V13.0.88"
        /*0030*/ 	.string	"Build cuda_13.0.r13.0/compiler.36424714_0"
        /*0030*/ 	.string	"-arch sm_100 -m 64 "



//--------------------- .note.nv.cuinfo           --------------------------
	.section	.note.nv.cuinfo,"",@"SHT_NOTE"
	.sectionflags	@"SHF_NOTE_NV_CUINFO"
        /*0018*/ 	.short	0x0002
        /*001a*/ 	.short	0x0064
        /*001c*/ 	.short	0x0082
	.zero		2


//--------------------- .nv.info                  --------------------------
	.section	.nv.info,"",@"SHT_CUDA_INFO"
	.align	4


	//----- nvinfo : EIATTR_REGCOUNT
	.align		4
        /*0000*/ 	.byte	0x04, 0x2f
        /*0002*/ 	.short	(.L_1 - .L_0)
	.align		4
.L_0:
        /*0004*/ 	.word	index@(_Z28matrix_multiplication_kernelPKfS0_Pfiii)
        /*0008*/ 	.word	0x00000020


	//----- nvinfo : EIATTR_FRAME_SIZE
	.align		4
.L_1:
        /*000c*/ 	.byte	0x04, 0x11
        /*000e*/ 	.short	(.L_3 - .L_2)
	.align		4
.L_2:
        /*0010*/ 	.word	index@(_Z28matrix_multiplication_kernelPKfS0_Pfiii)
        /*0014*/ 	.word	0x00000000


	//----- nvinfo : EIATTR_MIN_STACK_SIZE
	.align		4
.L_3:
        /*0018*/ 	.byte	0x04, 0x12
        /*001a*/ 	.short	(.L_5 - .L_4)
	.align		4
.L_4:
        /*001c*/ 	.word	index@(_Z28matrix_multiplication_kernelPKfS0_Pfiii)
        /*0020*/ 	.word	0x00000000
.L_5:


//--------------------- .nv.compat                --------------------------
	.section	.nv.compat,"",@"SHT_CUDA_COMPAT_INFO"
	.align	4
        /*0000*/ 	.byte	0x02, 0x09, 0x00, 0x00, 0x02, 0x02, 0x01, 0x00, 0x02, 0x05, 0x05, 0x00, 0x03, 0x07, 0x01, 0x01
        /*0010*/ 	.byte	0x02, 0x03, 0x00, 0x00, 0x02, 0x06, 0x01, 0x00, 0x04, 0x0b, 0x08, 0x00, 0x09, 0x00, 0x00, 0x00
        /*0020*/ 	.byte	0x00, 0x00, 0x00, 0x00


//--------------------- .nv.info._Z28matrix_multiplication_kernelPKfS0_Pfiii --------------------------
	.section	.nv.info._Z28matrix_multiplication_kernelPKfS0_Pfiii,"",@"SHT_CUDA_INFO"
	.sectionflags	@""
	.align	4


	//----- nvinfo : EIATTR_CUDA_API_VERSION
	.align		4
        /*0000*/ 	.byte	0x04, 0x37
        /*0002*/ 	.short	(.L_7 - .L_6)
.L_6:
        /*0004*/ 	.word	0x00000082


	//----- nvinfo : EIATTR_KPARAM_INFO
	.align		4
.L_7:
        /*0008*/ 	.byte	0x04, 0x17
        /*000a*/ 	.short	(.L_9 - .L_8)
.L_8:
        /*000c*/ 	.word	0x00000000
        /*0010*/ 	.short	0x0005
        /*0012*/ 	.short	0x0020
        /*0014*/ 	.byte	0x00, 0xf0, 0x11, 0x00


	//----- nvinfo : EIATTR_KPARAM_INFO
	.align		4
.L_9:
        /*0018*/ 	.byte	0x04, 0x17
        /*001a*/ 	.short	(.L_11 - .L_10)
.L_10:
        /*001c*/ 	.word	0x00000000
        /*0020*/ 	.short	0x0004
        /*0022*/ 	.short	0x001c
        /*0024*/ 	.byte	0x00, 0xf0, 0x11, 0x00


	//----- nvinfo : EIATTR_KPARAM_INFO
	.align		4
.L_11:
        /*0028*/ 	.byte	0x04, 0x17
        /*002a*/ 	.short	(.L_13 - .L_12)
.L_12:
        /*002c*/ 	.word	0x00000000
        /*0030*/ 	.short	0x0003
        /*0032*/ 	.short	0x0018
        /*0034*/ 	.byte	0x00, 0xf0, 0x11, 0x00


	//----- nvinfo : EIATTR_KPARAM_INFO
	.align		4
.L_13:
        /*0038*/ 	.byte	0x04, 0x17
        /*003a*/ 	.short	(.L_15 - .L_14)
.L_14:
        /*003c*/ 	.word	0x00000000
        /*0040*/ 	.short	0x0002
        /*0042*/ 	.short	0x0010
        /*0044*/ 	.byte	0x00, 0xf5, 0x21, 0x00


	//----- nvinfo : EIATTR_KPARAM_INFO
	.align		4
.L_15:
        /*0048*/ 	.byte	0x04, 0x17
        /*004a*/ 	.short	(.L_17 - .L_16)
.L_16:
        /*004c*/ 	.word	0x00000000
        /*0050*/ 	.short	0x0001
        /*0052*/ 	.short	0x0008
        /*0054*/ 	.byte	0x00, 0xf5, 0x21, 0x00


	//----- nvinfo : EIATTR_KPARAM_INFO
	.align		4
.L_17:
        /*0058*/ 	.byte	0x04, 0x17
        /*005a*/ 	.short	(.L_19 - .L_18)
.L_18:
        /*005c*/ 	.word	0x00000000
        /*0060*/ 	.short	0x0000
        /*0062*/ 	.short	0x0000
        /*0064*/ 	.byte	0x00, 0xf5, 0x21, 0x00


	//----- nvinfo : EIATTR_SPARSE_MMA_MASK
	.align		4
.L_19:
        /*0068*/ 	.byte	0x03, 0x50
        /*006a*/ 	.short	0x0000


	//----- nvinfo : EIATTR_MAXREG_COUNT
	.align		4
        /*006c*/ 	.byte	0x03, 0x1b
        /*006e*/ 	.short	0x00ff


	//----- nvinfo : EIATTR_MERCURY_ISA_VERSION
	.align		4
        /*0070*/ 	.byte	0x03, 0x5f
        /*0072*/ 	.short	0x0101


	//----- nvinfo : EIATTR_VRC_CTA_INIT_COUNT
	.align		4
        /*0074*/ 	.byte	0x02, 0x4a
	.zero		1
	.zero		1


	//----- nvinfo : EIATTR_EXIT_INSTR_OFFSETS
	.align		4
        /*0078*/ 	.byte	0x04, 0x1c
        /*007a*/ 	.short	(.L_21 - .L_20)


	//   ....[0]....
.L_20:
        /*007c*/ 	.word	0x000000d0


	//   ....[1]....
        /*0080*/ 	.word	0x000008f0


	//----- nvinfo : EIATTR_CBANK_PARAM_SIZE
	.align		4
.L_21:
        /*0084*/ 	.byte	0x03, 0x19
        /*0086*/ 	.short	0x0024


	//----- nvinfo : EIATTR_PARAM_CBANK
	.align		4
        /*0088*/ 	.byte	0x04, 0x0a
        /*008a*/ 	.short	(.L_23 - .L_22)
	.align		4
.L_22:
        /*008c*/ 	.word	index@(.nv.constant0._Z28matrix_multiplication_kernelPKfS0_Pfiii)
        /*0090*/ 	.short	0x0380
        /*0092*/ 	.short	0x0024


	//----- nvinfo : EIATTR_SW_WAR
	.align		4
.L_23:
        /*0094*/ 	.byte	0x04, 0x36
        /*0096*/ 	.short	(.L_25 - .L_24)
.L_24:
        /*0098*/ 	.word	0x00000008
.L_25:


//--------------------- .nv.callgraph             --------------------------
	.section	.nv.callgraph,"",@"SHT_CUDA_CALLGRAPH"
	.align	4
	.sectionentsize	8
	.align		4
        /*0000*/ 	.word	0x00000000
	.align		4
        /*0004*/ 	.word	0xffffffff
	.align		4
        /*0008*/ 	.word	0x00000000
	.align		4
        /*000c*/ 	.word	0xfffffffe
	.align		4
        /*0010*/ 	.word	0x00000000
	.align		4
        /*0014*/ 	.word	0xfffffffd
	.align		4
        /*0018*/ 	.word	0x00000000
	.align		4
        /*001c*/ 	.word	0xfffffffc


//--------------------- .text._Z28matrix_multiplication_kernelPKfS0_Pfiii --------------------------
	.section	.text._Z28matrix_multiplication_kernelPKfS0_Pfiii,"ax",@progbits
	.align	128
        .global         _Z28matrix_multiplication_kernelPKfS0_Pfiii
        .type           _Z28matrix_multiplication_kernelPKfS0_Pfiii,@function
        .size           _Z28matrix_multiplication_kernelPKfS0_Pfiii,(.L_x_5 - _Z28matrix_multiplication_kernelPKfS0_Pfiii)
        .other          _Z28matrix_multiplication_kernelPKfS0_Pfiii,@"STO_CUDA_ENTRY STV_DEFAULT"
_Z28matrix_multiplication_kernelPKfS0_Pfiii:
.text._Z28matrix_multiplication_kernelPKfS0_Pfiii:
[----:B------:R-:W-:Y:S01]  /*0000*/  LDC R1, c[0x0][0x37c] ;  /* 0x0000df00ff017b82 */ /* 0x000fe20000000800 */
[----:B------:R-:W0:Y:S07]  /*0010*/  S2R R0, SR_TID.Y ;  /* 0x0000000000007919 */ /* 0x000e2e0000002200 */
[----:B------:R-:W1:Y:S01]  /*0020*/  LDC R3, c[0x0][0x360] ;  /* 0x0000d800ff037b82 */ /* 0x000e620000000800 */
[----:B------:R-:W2:Y:S01]  /*0030*/  LDCU UR6, c[0x0][0x398] ;  /* 0x00007300ff0677ac */ /* 0x000ea20008000800 */
[----:B------:R-:W1:Y:S06]  /*0040*/  S2R R16, SR_TID.X ;  /* 0x0000000000107919 */ /* 0x000e6c0000002100 */
[----:B------:R-:W0:Y:S08]  /*0050*/  S2UR UR5, SR_CTAID.Y ;  /* 0x00000000000579c3 */ /* 0x000e300000002600 */
[----:B------:R-:W0:Y:S08]  /*0060*/  LDC R5, c[0x0][0x364] ;  /* 0x0000d900ff057b82 */ /* 0x000e300000000800 */
[----:B------:R-:W1:Y:S08]  /*0070*/  S2UR UR4, SR_CTAID.X ;  /* 0x00000000000479c3 */ /* 0x000e700000002500 */
[----:B------:R-:W3:Y:S01]  /*0080*/  LDC R17, c[0x0][0x3a0] ;  /* 0x0000e800ff117b82 */ /* 0x000ee20000000800 */
[----:B0-----:R-:W-:-:S05]  /*0090*/  IMAD R0, R5, UR5, R0 ;  /* 0x0000000505007c24 */ /* 0x001fca000f8e0200 */
[----:B--2---:R-:W-:Y:S01]  /*00a0*/  ISETP.GE.AND P0, PT, R0, UR6, PT ;  /* 0x0000000600007c0c */ /* 0x004fe2000bf06270 */
[----:B-1----:R-:W-:-:S05]  /*00b0*/  IMAD R16, R3, UR4, R16 ;  /* 0x0000000403107c24 */ /* 0x002fca000f8e0210 */
[----:B---3--:R-:W-:-:S13]  /*00c0*/  ISETP.GE.OR P0, PT, R16, R17, P0 ;  /* 0x000000111000720c */ /* 0x008fda0000706670 */
[----:B------:R-:W-:Y:S05]  /*00d0*/  @P0 EXIT ;  /* 0x000000000000094d */ /* 0x000fea0003800000 */
[----:B------:R-:W0:Y:S01]  /*00e0*/  LDC R19, c[0x0][0x39c] ;  /* 0x0000e700ff137b82 */ /* 0x000e220000000800 */
[----:B------:R-:W1:Y:S01]  /*00f0*/  LDCU.64 UR4, c[0x0][0x358] ;  /* 0x00006b00ff0477ac */ /* 0x000e620008000a00 */
[----:B------:R-:W-:Y:S01]  /*0100*/  HFMA2 R24, -RZ, RZ, 0, 0 ;  /* 0x00000000ff187431 */ /* 0x000fe200000001ff */
[----:B0-----:R-:W-:-:S13]  /*0110*/  ISETP.GE.AND P0, PT, R19, 0x1, PT ;  /* 0x000000011300780c */ /* 0x001fda0003f06270 */
[----:B-1----:R-:W-:Y:S05]  /*0120*/  @!P0 BRA `(.L_x_0) ;  /* 0x0000000400e08947 */ /* 0x002fea0003800000 */
[C---:B------:R-:W-:Y:S01]  /*0130*/  ISETP.GE.U32.AND P1, PT, R19.reuse, 0x8, PT ;  /* 0x000000081300780c */ /* 0x040fe20003f26070 */
[----:B------:R-:W-:Y:S01]  /*0140*/  IMAD R20, R0, R19, RZ ;  /* 0x0000001300147224 */ /* 0x000fe200078e02ff */
[----:B------:R-:W-:Y:S02]  /*0150*/  LOP3.LUT R27, R19, 0x7, RZ, 0xc0, !PT ;  /* 0x00000007131b7812 */ /* 0x000fe400078ec0ff */
[----:B------:R-:W-:Y:S02]  /*0160*/  MOV R24, RZ ;  /* 0x000000ff00187202 */ /* 0x000fe40000000f00 */
[----:B------:R-:W-:Y:S02]  /*0170*/  ISETP.NE.AND P0, PT, R27, RZ, PT ;  /* 0x000000ff1b00720c */ /* 0x000fe40003f05270 */
[----:B------:R-:W-:-:S05]  /*0180*/  MOV R21, RZ ;  /* 0x000000ff00157202 */ /* 0x000fca0000000f00 */
[----:B------:R-:W-:Y:S06]  /*0190*/  @!P1 BRA `(.L_x_1) ;  /* 0x0000000000c49947 */ /* 0x000fec0003800000 */
[----:B------:R-:W0:Y:S01]  /*01a0*/  LDC.64 R2, c[0x0][0x380] ;  /* 0x0000e000ff027b82 */ /* 0x000e220000000a00 */
[----:B------:R-:W-:Y:S02]  /*01b0*/  LOP3.LUT R21, R19, 0x7ffffff8, RZ, 0xc0, !PT ;  /* 0x7ffffff813157812 */ /* 0x000fe400078ec0ff */
[----:B------:R-:W-:Y:S02]  /*01c0*/  MOV R24, RZ ;  /* 0x000000ff00187202 */ /* 0x000fe40000000f00 */
[----:B------:R-:W-:Y:S02]  /*01d0*/  MOV R18, R16 ;  /* 0x0000001000127202 */ /* 0x000fe40000000f00 */
[----:B------:R-:W-:Y:S01]  /*01e0*/  IADD3 R22, PT, PT, -R21, RZ, RZ ;  /* 0x000000ff15167210 */ /* 0x000fe20007ffe1ff */
[----:B0-----:R-:W-:-:S03]  /*01f0*/  IMAD.WIDE.U32 R2, R20, 0x4, R2 ;  /* 0x0000000414027825 */ /* 0x001fc600078e0002 */
[----:B------:R-:W-:-:S04]  /*0200*/  IADD3 R4, P1, PT, R2, 0x10, RZ ;  /* 0x0000001002047810 */ /* 0x000fc80007f3e0ff */
[----:B------:R-:W-:-:S09]  /*0210*/  IADD3.X R5, PT, PT, RZ, R3, RZ, P1, !PT ;  /* 0x00000003ff057210 */ /* 0x000fd20000ffe4ff */
.L_x_2:
[----:B------:R-:W0:Y:S01]  /*0220*/  LDC.64 R14, c[0x0][0x388] ;  /* 0x0000e200ff0e7b82 */ /* 0x000e220000000a00 */
[----:B------:R-:W-:Y:S02]  /*0230*/  MOV R2, R4 ;  /* 0x0000000400027202 */ /* 0x000fe40000000f00 */
[----:B------:R-:W-:-:S05]  /*0240*/  MOV R3, R5 ;  /* 0x0000000500037202 */ /* 0x000fca0000000f00 */
[----:B------:R-:W2:Y:S04]  /*0250*/  LDG.E R25, desc[UR4][R2.64+-0x10] ;  /* 0xfffff00402197981 */ /* 0x000ea8000c1e1900 */
[----:B------:R-:W3:Y:S04]  /*0260*/  LDG.E R23, desc[UR4][R2.64+-0xc] ;  /* 0xfffff40402177981 */ /* 0x000ee8000c1e1900 */
[----:B------:R-:W4:Y:S04]  /*0270*/  LDG.E R29, desc[UR4][R2.64+-0x8] ;  /* 0xfffff804021d7981 */ /* 0x000f28000c1e1900 */
[----:B------:R-:W5:Y:S01]  /*0280*/  LDG.E R28, desc[UR4][R2.64+-0x4] ;  /* 0xfffffc04021c7981 */ /* 0x000f62000c1e1900 */
[----:B0-----:R-:W-:-:S05]  /*0290*/  IMAD.WIDE R14, R18, 0x4, R14 ;  /* 0x00000004120e7825 */ /* 0x001fca00078e020e */
[----:B------:R0:W2:Y:S01]  /*02a0*/  LDG.E R26, desc[UR4][R14.64] ;  /* 0x000000040e1a7981 */ /* 0x0000a2000c1e1900 */
[----:B------:R-:W-:-:S04]  /*02b0*/  IMAD.WIDE R12, R17, 0x4, R14 ;  /* 0x00000004110c7825 */ /* 0x000fc800078e020e */
[C---:B------:R-:W-:Y:S02]  /*02c0*/  IMAD.WIDE R4, R17.reuse, 0x4, R12 ;  /* 0x0000000411047825 */ /* 0x040fe400078e020c */
[----:B------:R-:W3:Y:S02]  /*02d0*/  LDG.E R12, desc[UR4][R12.64] ;  /* 0x000000040c0c7981 */ /* 0x000ee4000c1e1900 */
[C---:B------:R-:W-:Y:S02]  /*02e0*/  IMAD.WIDE R8, R17.reuse, 0x4, R4 ;  /* 0x0000000411087825 */ /* 0x040fe400078e0204 */
[----:B------:R-:W4:Y:S02]  /*02f0*/  LDG.E R4, desc[UR4][R4.64] ;  /* 0x0000000404047981 */ /* 0x000f24000c1e1900 */
[C---:B------:R-:W-:Y:S02]  /*0300*/  IMAD.WIDE R6, R17.reuse, 0x4, R8 ;  /* 0x0000000411067825 */ /* 0x040fe400078e0208 */
[----:B------:R-:W5:Y:S02]  /*0310*/  LDG.E R8, desc[UR4][R8.64] ;  /* 0x0000000408087981 */ /* 0x000f64000c1e1900 */
[----:B------:R-:W-:-:S02]  /*0320*/  IMAD.WIDE R10, R17, 0x4, R6 ;  /* 0x00000004110a7825 */ /* 0x000fc400078e0206 */
[----:B------:R-:W5:Y:S04]  /*0330*/  LDG.E R5, desc[UR4][R2.64] ;  /* 0x0000000402057981 */ /* 0x000f68000c1e1900 */
[----:B------:R-:W5:Y:S01]  /*0340*/  LDG.E R6, desc[UR4][R6.64] ;  /* 0x0000000406067981 */ /* 0x000f62000c1e1900 */
[----:B0-----:R-:W-:-:S03]  /*0350*/  IMAD.WIDE R14, R17, 0x4, R10 ;  /* 0x00000004110e7825 */ /* 0x001fc600078e020a */
[----:B------:R-:W5:Y:S04]  /*0360*/  LDG.E R10, desc[UR4][R10.64] ;  /* 0x000000040a0a7981 */ /* 0x000f68000c1e1900 */
[----:B------:R-:W5:Y:S04]  /*0370*/  LDG.E R13, desc[UR4][R14.64] ;  /* 0x000000040e0d7981 */ /* 0x000f68000c1e1900 */
[----:B------:R-:W5:Y:S04]  /*0380*/  LDG.E R7, desc[UR4][R2.64+0x4] ;  /* 0x0000040402077981 */ /* 0x000f68000c1e1900 */
[----:B------:R-:W5:Y:S01]  /*0390*/  LDG.E R9, desc[UR4][R2.64+0xc] ;  /* 0x00000c0402097981 */ /* 0x000f62000c1e1900 */
[----:B--2---:R-:W-:Y:S01]  /*03a0*/  FFMA R26, R25, R26, R24 ;  /* 0x0000001a191a7223 */ /* 0x004fe20000000018 */
[----:B------:R-:W-:-:S02]  /*03b0*/  IMAD.WIDE R24, R17, 0x4, R14 ;  /* 0x0000000411187825 */ /* 0x000fc400078e020e */
[----:B------:R-:W2:Y:S04]  /*03c0*/  LDG.E R14, desc[UR4][R2.64+0x8] ;  /* 0x00000804020e7981 */ /* 0x000ea8000c1e1900 */
[----:B------:R-:W2:Y:S01]  /*03d0*/  LDG.E R24, desc[UR4][R24.64] ;  /* 0x0000000418187981 */ /* 0x000ea2000c1e1900 */
[----:B---3--:R-:W-:Y:S01]  /*03e0*/  FFMA R12, R23, R12, R26 ;  /* 0x0000000c170c7223 */ /* 0x008fe2000000001a */
[----:B------:R-:W-:-:S03]  /*03f0*/  IADD3 R22, PT, PT, R22, 0x8, RZ ;  /* 0x0000000816167810 */ /* 0x000fc60007ffe0ff */
[----:B----4-:R-:W-:Y:S01]  /*0400*/  FFMA R29, R29, R4, R12 ;  /* 0x000000041d1d7223 */ /* 0x010fe2000000000c */
[----:B------:R-:W-:-:S03]  /*0410*/  ISETP.NE.AND P1, PT, R22, RZ, PT ;  /* 0x000000ff1600720c */ /* 0x000fc60003f25270 */
[----:B-----5:R-:W-:Y:S01]  /*0420*/  FFMA R8, R28, R8, R29 ;  /* 0x000000081c087223 */ /* 0x020fe2000000001d */
[----:B------:R-:W-:-:S03]  /*0430*/  IADD3 R4, P2, PT, R2, 0x20, RZ ;  /* 0x0000002002047810 */ /* 0x000fc60007f5e0ff */
[----:B------:R-:W-:Y:S01]  /*0440*/  FFMA R6, R5, R6, R8 ;  /* 0x0000000605067223 */ /* 0x000fe20000000008 */
[----:B------:R-:W-:Y:S02]  /*0450*/  IADD3.X R5, PT, PT, RZ, R3, RZ, P2, !PT ;  /* 0x00000003ff057210 */ /* 0x000fe400017fe4ff */
[----:B------:R-:W-:Y:S01]  /*0460*/  LEA R18, R17, R18, 0x3 ;  /* 0x0000001211127211 */ /* 0x000fe200078e18ff */
[----:B------:R-:W-:-:S04]  /*0470*/  FFMA R7, R7, R10, R6 ;  /* 0x0000000a07077223 */ /* 0x000fc80000000006 */
[----:B--2---:R-:W-:-:S04]  /*0480*/  FFMA R14, R14, R13, R7 ;  /* 0x0000000d0e0e7223 */ /* 0x004fc80000000007 */
[----:B------:R-:W-:Y:S01]  /*0490*/  FFMA R24, R9, R24, R14 ;  /* 0x0000001809187223 */ /* 0x000fe2000000000e */
[----:B------:R-:W-:Y:S06]  /*04a0*/  @P1 BRA `(.L_x_2) ;  /* 0xfffffffc005c1947 */ /* 0x000fec000383ffff */
.L_x_1:
[----:B------:R-:W-:Y:S05]  /*04b0*/  @!P0 BRA `(.L_x_0) ;  /* 0x0000000000fc8947 */ /* 0x000fea0003800000 */
[----:B------:R-:W-:Y:S02]  /*04c0*/  ISETP.GE.U32.AND P1, PT, R27, 0x4, PT ;  /* 0x000000041b00780c */ /* 0x000fe40003f26070 */
[----:B------:R-:W-:-:S04]  /*04d0*/  LOP3.LUT R14, R19, 0x3, RZ, 0xc0, !PT ;  /* 0x00000003130e7812 */ /* 0x000fc800078ec0ff */
[----:B------:R-:W-:-:S07]  /*04e0*/  ISETP.NE.AND P0, PT, R14, RZ, PT ;  /* 0x000000ff0e00720c */ /* 0x000fce0003f05270 */
[----:B------:R-:W-:Y:S06]  /*04f0*/  @!P1 BRA `(.L_x_3) ;  /* 0x00000000006c9947 */ /* 0x000fec0003800000 */
[----:B------:R-:W0:Y:S01]  /*0500*/  LDC.64 R4, c[0x0][0x388] ;  /* 0x0000e200ff047b82 */ /* 0x000e220000000a00 */
[----:B------:R-:W1:Y:S01]  /*0510*/  LDCU.64 UR6, c[0x0][0x380] ;  /* 0x00007000ff0677ac */ /* 0x000e620008000a00 */
[----:B------:R-:W-:Y:S01]  /*0520*/  IMAD R7, R21, R17, R16 ;  /* 0x0000001115077224 */ /* 0x000fe200078e0210 */
[CC--:B------:R-:W-:Y:S02]  /*0530*/  IADD3 R3, PT, PT, R20.reuse, R21.reuse, RZ ;  /* 0x0000001514037210 */ /* 0x0c0fe40007ffe0ff */
[----:B------:R-:W-:-:S03]  /*0540*/  IADD3 R8, P1, PT, R20, R21, RZ ;  /* 0x0000001514087210 */ /* 0x000fc60007f3e0ff */
[----:B------:R-:W2:Y:S01]  /*0550*/  LDC.64 R12, c[0x0][0x380] ;  /* 0x0000e000ff0c7b82 */ /* 0x000ea20000000a00 */
[----:B0-----:R-:W-:-:S04]  /*0560*/  IMAD.WIDE R4, R7, 0x4, R4 ;  /* 0x0000000407047825 */ /* 0x001fc800078e0204 */
[----:B------:R-:W-:Y:S02]  /*0570*/  IMAD.WIDE R6, R17, 0x4, R4 ;  /* 0x0000000411067825 */ /* 0x000fe400078e0204 */
[----:B------:R-:W3:Y:S02]  /*0580*/  LDG.E R4, desc[UR4][R4.64] ;  /* 0x0000000404047981 */ /* 0x000ee4000c1e1900 */
[----:B--2---:R-:W-:Y:S01]  /*0590*/  IMAD.WIDE.U32 R12, R3, 0x4, R12 ;  /* 0x00000004030c7825 */ /* 0x004fe200078e000c */
[----:B------:R-:W-:Y:S02]  /*05a0*/  IADD3.X R3, PT, PT, RZ, RZ, RZ, P1, !PT ;  /* 0x000000ffff037210 */ /* 0x000fe40000ffe4ff */
[----:B-1----:R-:W-:-:S03]  /*05b0*/  LEA R2, P1, R8, UR6, 0x2 ;  /* 0x0000000608027c11 */ /* 0x002fc6000f8210ff */
[----:B------:R-:W3:Y:S01]  /*05c0*/  LDG.E R13, desc[UR4][R12.64] ;  /* 0x000000040c0d7981 */ /* 0x000ee2000c1e1900 */
[----:B------:R-:W-:Y:S01]  /*05d0*/  LEA.HI.X R3, R8, UR7, R3, 0x2, P1 ;  /* 0x0000000708037c11 */ /* 0x000fe200088f1403 */
[C---:B------:R-:W-:Y:S02]  /*05e0*/  IMAD.WIDE R8, R17.reuse, 0x4, R6 ;  /* 0x0000000411087825 */ /* 0x040fe400078e0206 */
[----:B------:R-:W2:Y:S04]  /*05f0*/  LDG.E R6, desc[UR4][R6.64] ;  /* 0x0000000406067981 */ /* 0x000ea8000c1e1900 */
[----:B------:R-:W2:Y:S01]  /*0600*/  LDG.E R15, desc[UR4][R2.64+0x4] ;  /* 0x00000404020f7981 */ /* 0x000ea2000c1e1900 */
[----:B------:R-:W-:-:S03]  /*0610*/  IMAD.WIDE R10, R17, 0x4, R8 ;  /* 0x00000004110a7825 */ /* 0x000fc600078e0208 */
[----:B------:R-:W4:Y:S04]  /*0620*/  LDG.E R22, desc[UR4][R8.64] ;  /* 0x0000000408167981 */ /* 0x000f28000c1e1900 */
[----:B------:R-:W4:Y:S04]  /*0630*/  LDG.E R18, desc[UR4][R2.64+0x8] ;  /* 0x0000080402127981 */ /* 0x000f28000c1e1900 */
[----:B------:R-:W5:Y:S04]  /*0640*/  LDG.E R26, desc[UR4][R2.64+0xc] ;  /* 0x00000c04021a7981 */ /* 0x000f68000c1e1900 */
[----:B------:R-:W5:Y:S01]  /*0650*/  LDG.E R10, desc[UR4][R10.64] ;  /* 0x000000040a0a7981 */ /* 0x000f62000c1e1900 */
[----:B------:R-:W-:Y:S01]  /*0660*/  IADD3 R21, PT, PT, R21, 0x4, RZ ;  /* 0x0000000415157810 */ /* 0x000fe20007ffe0ff */
[----:B---3--:R-:W-:-:S04]  /*0670*/  FFMA R24, R13, R4, R24 ;  /* 0x000000040d187223 */ /* 0x008fc80000000018 */
[----:B--2---:R-:W-:-:S04]  /*0680*/  FFMA R15, R15, R6, R24 ;  /* 0x000000060f0f7223 */ /* 0x004fc80000000018 */
[----:B----4-:R-:W-:-:S04]  /*0690*/  FFMA R15, R18, R22, R15 ;  /* 0x00000016120f7223 */ /* 0x010fc8000000000f */
[----:B-----5:R-:W-:-:S07]  /*06a0*/  FFMA R24, R26, R10, R15 ;  /* 0x0000000a1a187223 */ /* 0x020fce000000000f */
.L_x_3:
[----:B------:R-:W-:Y:S05]  /*06b0*/  @!P0 BRA `(.L_x_0) ;  /* 0x00000000007c8947 */ /* 0x000fea0003800000 */
[----:B------:R-:W-:Y:S01]  /*06c0*/  ISETP.NE.AND P1, PT, R14, 0x1, PT ;  /* 0x000000010e00780c */ /* 0x000fe20003f25270 */
[----:B------:R-:W0:Y:S01]  /*06d0*/  LDC.64 R10, c[0x0][0x380] ;  /* 0x0000e000ff0a7b82 */ /* 0x000e220000000a00 */
[----:B------:R-:W-:-:S04]  /*06e0*/  LOP3.LUT R19, R19, 0x1, RZ, 0xc0, !PT ;  /* 0x0000000113137812 */ /* 0x000fc800078ec0ff */
[----:B------:R-:W-:-:S03]  /*06f0*/  ISETP.NE.U32.AND P0, PT, R19, 0x1, PT ;  /* 0x000000011300780c */ /* 0x000fc60003f05070 */
[----:B------:R-:W1:Y:S04]  /*0700*/  LDC.64 R8, c[0x0][0x388] ;  /* 0x0000e200ff087b82 */ /* 0x000e680000000a00 */
[CC--:B------:R-:W-:Y:S02]  /*0710*/  @P1 IADD3 R13, PT, PT, R20.reuse, R21.reuse, RZ ;  /* 0x00000015140d1210 */ /* 0x0c0fe40007ffe0ff */
[----:B------:R-:W-:Y:S02]  /*0720*/  @P1 IADD3 R12, P2, PT, R20, R21, RZ ;  /* 0x00000015140c1210 */ /* 0x000fe40007f5e0ff */
[----:B------:R-:W2:Y:S02]  /*0730*/  @P1 LDC.64 R2, c[0x0][0x380] ;  /* 0x0000e000ff021b82 */ /* 0x000ea40000000a00 */
[----:B------:R-:W-:-:S06]  /*0740*/  @P1 IADD3.X R14, PT, PT, RZ, RZ, RZ, P2, !PT ;  /* 0x000000ffff0e1210 */ /* 0x000fcc00017fe4ff */
[----:B------:R-:W3:Y:S01]  /*0750*/  LDC.64 R4, c[0x0][0x380] ;  /* 0x0000e000ff047b82 */ /* 0x000ee20000000a00 */
[----:B0-----:R-:W-:-:S04]  /*0760*/  @P1 IMAD.WIDE.U32 R10, R13, 0x4, R10 ;  /* 0x000000040d0a1825 */ /* 0x001fc800078e000a */
[C---:B------:R-:W-:Y:S01]  /*0770*/  @P1 IMAD R13, R21.reuse, R17, R16 ;  /* 0x00000011150d1224 */ /* 0x040fe200078e0210 */
[----:B------:R-:W-:Y:S01]  /*0780*/  @P1 IADD3 R21, PT, PT, R21, 0x2, RZ ;  /* 0x0000000215151810 */ /* 0x000fe20007ffe0ff */
[----:B------:R-:W4:Y:S01]  /*0790*/  @P1 LDG.E R11, desc[UR4][R10.64] ;  /* 0x000000040a0b1981 */ /* 0x000f22000c1e1900 */
[----:B------:R-:W0:Y:S01]  /*07a0*/  LDC.64 R6, c[0x0][0x388] ;  /* 0x0000e200ff067b82 */ /* 0x000e220000000a00 */
[----:B-1----:R-:W-:Y:S01]  /*07b0*/  @P1 IMAD.WIDE R8, R13, 0x4, R8 ;  /* 0x000000040d081825 */ /* 0x002fe200078e0208 */
[----:B------:R-:W-:Y:S02]  /*07c0*/  @!P0 IADD3 R15, PT, PT, R20, R21, RZ ;  /* 0x00000015140f8210 */ /* 0x000fe40007ffe0ff */
[----:B--2---:R-:W-:Y:S01]  /*07d0*/  @P1 LEA R2, P2, R12, R2, 0x2 ;  /* 0x000000020c021211 */ /* 0x004fe200078410ff */
[----:B------:R-:W-:-:S03]  /*07e0*/  @!P0 IMAD R21, R21, R17, R16 ;  /* 0x0000001115158224 */ /* 0x000fc600078e0210 */
[----:B------:R-:W-:Y:S01]  /*07f0*/  @P1 LEA.HI.X R3, R12, R3, R14, 0x2, P2 ;  /* 0x000000030c031211 */ /* 0x000fe200010f140e */
[----:B------:R-:W-:Y:S01]  /*0800*/  @P1 IMAD.WIDE R12, R17, 0x4, R8 ;  /* 0x00000004110c1825 */ /* 0x000fe200078e0208 */
[----:B------:R-:W4:Y:S03]  /*0810*/  @P1 LDG.E R14, desc[UR4][R8.64] ;  /* 0x00000004080e1981 */ /* 0x000f26000c1e1900 */
[----:B---3--:R-:W-:Y:S01]  /*0820*/  @!P0 IMAD.WIDE.U32 R4, R15, 0x4, R4 ;  /* 0x000000040f048825 */ /* 0x008fe200078e0004 */
[----:B------:R-:W2:Y:S04]  /*0830*/  @P1 LDG.E R2, desc[UR4][R2.64+0x4] ;  /* 0x0000040402021981 */ /* 0x000ea8000c1e1900 */
[----:B------:R-:W2:Y:S01]  /*0840*/  @P1 LDG.E R12, desc[UR4][R12.64] ;  /* 0x000000040c0c1981 */ /* 0x000ea2000c1e1900 */
[----:B0-----:R-:W-:-:S03]  /*0850*/  @!P0 IMAD.WIDE R6, R21, 0x4, R6 ;  /* 0x0000000415068825 */ /* 0x001fc600078e0206 */
[----:B------:R-:W3:Y:S04]  /*0860*/  @!P0 LDG.E R5, desc[UR4][R4.64] ;  /* 0x0000000404058981 */ /* 0x000ee8000c1e1900 */
[----:B------:R-:W3:Y:S01]  /*0870*/  @!P0 LDG.E R6, desc[UR4][R6.64] ;  /* 0x0000000406068981 */ /* 0x000ee2000c1e1900 */
[----:B----4-:R-:W-:-:S04]  /*0880*/  @P1 FFMA R11, R11, R14, R24 ;  /* 0x0000000e0b0b1223 */ /* 0x010fc80000000018 */
[----:B--2---:R-:W-:-:S04]  /*0890*/  @P1 FFMA R24, R2, R12, R11 ;  /* 0x0000000c02181223 */ /* 0x004fc8000000000b */
[----:B---3--:R-:W-:-:S07]  /*08a0*/  @!P0 FFMA R24, R5, R6, R24 ;  /* 0x0000000605188223 */ /* 0x008fce0000000018 */
.L_x_0:
[----:B------:R-:W0:Y:S01]  /*08b0*/  LDC.64 R2, c[0x0][0x390] ;  /* 0x0000e400ff027b82 */ /* 0x000e220000000a00 */
[----:B------:R-:W-:-:S04]  /*08c0*/  IMAD R17, R0, R17, R16 ;  /* 0x0000001100117224 */ /* 0x000fc800078e0210 */
[----:B0-----:R-:W-:-:S05]  /*08d0*/  IMAD.WIDE R2, R17, 0x4, R2 ;  /* 0x0000000411027825 */ /* 0x001fca00078e0202 */
[----:B------:R-:W-:Y:S01]  /*08e0*/  STG.E desc[UR4][R2.64], R24 ;  /* 0x0000001802007986 */ /* 0x000fe2000c101904 */
[----:B------:R-:W-:Y:S05]  /*08f0*/  EXIT ;  /* 0x000000000000794d */ /* 0x000fea0003800000 */
.L_x_4:
[----:B------:R-:W-:-:S00]  /*0900*/  BRA `(.L_x_4) ;  /* 0xfffffffc00fc7947 */ /* 0x000fc0000383ffff */
[----:B------:R-:W-:-:S00]  /*0910*/  NOP ;  /* 0x0000000000007918 */ /* 0x000fc00000000000 */
        /* <DEDUP_REMOVED lines=14> */
.L_x_5:


//--------------------- .nv.shared.reserved.0     --------------------------
	.section	.nv.shared.reserved.0,"aw",@nobits
	.weak		__nv_reservedSMEM_offset_0_alias
	.size		__nv_reservedSMEM_offset_0_alias, 0, 64
	.other		__nv_reservedSMEM_offset_0_alias,@"STO_CUDA_RESERVED_SHARED STV_DEFAULT"
__nv_reservedSMEM_offset_0_alias:
	.zero		0
	.zero		64


//--------------------- .nv.constant0._Z28matrix_multiplication_kernelPKfS0_Pfiii --------------------------
	.section	.nv.constant0._Z28matrix_multiplication_kernelPKfS0_Pfiii,"a",@progbits
	.sectionflags	@""
	.align	4
.nv.constant0._Z28matrix_multiplication_kernelPKfS0_Pfiii:
	.zero		932


//--------------------- SYMBOLS --------------------------

	.type		.nv.reservedSmem.offset0,@object
	.size		.nv.reservedSmem.offset0,0x4
